//
// Generated by NVIDIA NVVM Compiler
//
// Compiler Build ID: CL-36424714
// Cuda compilation tools, release 13.0, V13.0.88
// Based on NVVM 20.0.0
//

.version 9.0
.target sm_100
.address_size 64

	// .globl	_Z10escapeTimePPifff

.visible .entry _Z10escapeTimePPifff(
	.param .u64 .ptr .align 1 _Z10escapeTimePPifff_param_0,
	.param .f32 _Z10escapeTimePPifff_param_1,
	.param .f32 _Z10escapeTimePPifff_param_2,
	.param .f32 _Z10escapeTimePPifff_param_3
)
{


	ret;

}


// ===== COMPILED SASS (sm_100) =====

	.target	sm_100

	.elftype	@"ET_EXEC"


//--------------------- .note.nv.tkinfo           --------------------------
	.section	.note.nv.tkinfo,"",@"SHT_NOTE"
	.sectionflags	@"SHF_NOTE_NV_TKINFO"
	.tkinfo
        /*0018*/ 	.word	0x00000002
        /*0030*/ 	.string	""
        /*0030*/ 	.string	"ptxas"
        /*0030*/ 	.string	"Cuda compilation tools, release 13.0, V13.0.88"
        /*0030*/ 	.string	"Build cuda_13.0.r13.0/compiler.36424714_0"
        /*0030*/ 	.string	"-arch sm_100 -m 64 "



//--------------------- .note.nv.cuinfo           --------------------------
	.section	.note.nv.cuinfo,"",@"SHT_NOTE"
	.sectionflags	@"SHF_NOTE_NV_CUINFO"
        /*0018*/ 	.short	0x0002
        /*001a*/ 	.short	0x0064
        /*001c*/ 	.short	0x0082
	.zero		2


//--------------------- .nv.info                  --------------------------
	.section	.nv.info,"",@"SHT_CUDA_INFO"
	.align	4


	//----- nvinfo : EIATTR_REGCOUNT
	.align		4
        /*0000*/ 	.byte	0x04, 0x2f
        /*0002*/ 	.short	(.L_1 - .L_0)
	.align		4
.L_0:
        /*0004*/ 	.word	index@(_Z10escapeTimePPifff)
        /*0008*/ 	.word	0x00000004


	//----- nvinfo : EIATTR_FRAME_SIZE
	.align		4
.L_1:
        /*000c*/ 	.byte	0x04, 0x11
        /*000e*/ 	.short	(.L_3 - .L_2)
	.align		4
.L_2:
        /*0010*/ 	.word	index@(_Z10escapeTimePPifff)
        /*0014*/ 	.word	0x00000000


	//----- nvinfo : EIATTR_MIN_STACK_SIZE
	.align		4
.L_3:
        /*0018*/ 	.byte	0x04, 0x12
        /*001a*/ 	.short	(.L_5 - .L_4)
	.align		4
.L_4:
        /*001c*/ 	.word	index@(_Z10escapeTimePPifff)
        /*0020*/ 	.word	0x00000000
.L_5:


//--------------------- .nv.compat                --------------------------
	.section	.nv.compat,"",@"SHT_CUDA_COMPAT_INFO"
	.align	4
        /*0000*/ 	.byte	0x02, 0x09, 0x00, 0x00, 0x02, 0x02, 0x01, 0x00, 0x02, 0x05, 0x05, 0x00, 0x03, 0x07, 0x01, 0x01
        /*0010*/ 	.byte	0x02, 0x03, 0x00, 0x00, 0x02, 0x06, 0x01, 0x00, 0x04, 0x0b, 0x08, 0x00, 0x09, 0x00, 0x00, 0x00
        /*0020*/ 	.byte	0x00, 0x00, 0x00, 0x00


//--------------------- .nv.info._Z10escapeTimePPifff --------------------------
	.section	.nv.info._Z10escapeTimePPifff,"",@"SHT_CUDA_INFO"
	.sectionflags	@""
	.align	4


	//----- nvinfo : EIATTR_CUDA_API_VERSION
	.align		4
        /*0000*/ 	.byte	0x04, 0x37
        /*0002*/ 	.short	(.L_7 - .L_6)
.L_6:
        /*0004*/ 	.word	0x00000082


	//----- nvinfo : EIATTR_KPARAM_INFO
	.align		4
.L_7:
        /*0008*/ 	.byte	0x04, 0x17
        /*000a*/ 	.short	(.L_9 - .L_8)
.L_8:
        /*000c*/ 	.word	0x00000000
        /*0010*/ 	.short	0x0003
        /*0012*/ 	.short	0x0010
        /*0014*/ 	.byte	0x00, 0xf0, 0x11, 0x00


	//----- nvinfo : EIATTR_KPARAM_INFO
	.align		4
.L_9:
        /*0018*/ 	.byte	0x04, 0x17
        /*001a*/ 	.short	(.L_11 - .L_10)
.L_10:
        /*001c*/ 	.word	0x00000000
        /*0020*/ 	.short	0x0002
        /*0022*/ 	.short	0x000c
        /*0024*/ 	.byte	0x00, 0xf0, 0x11, 0x00


	//----- nvinfo : EIATTR_KPARAM_INFO
	.align		4
.L_11:
        /*0028*/ 	.byte	0x04, 0x17
        /*002a*/ 	.short	(.L_13 - .L_12)
.L_12:
        /*002c*/ 	.word	0x00000000
        /*0030*/ 	.short	0x0001
        /*0032*/ 	.short	0x0008
        /*0034*/ 	.byte	0x00, 0xf0, 0x11, 0x00


	//----- nvinfo : EIATTR_KPARAM_INFO
	.align		4
.L_13:
        /*0038*/ 	.byte	0x04, 0x17
        /*003a*/ 	.short	(.L_15 - .L_14)
.L_14:
        /*003c*/ 	.word	0x00000000
        /*0040*/ 	.short	0x0000
        /*0042*/ 	.short	0x0000
        /*0044*/ 	.byte	0x00, 0xf5, 0x21, 0x00


	//----- nvinfo : EIATTR_SPARSE_MMA_MASK
	.align		4
.L_15:
        /*0048*/ 	.byte	0x03, 0x50
        /*004a*/ 	.short	0x0000


	//----- nvinfo : EIATTR_MAXREG_COUNT
	.align		4
        /*004c*/ 	.byte	0x03, 0x1b
        /*004e*/ 	.short	0x00ff


	//----- nvinfo : EIATTR_MERCURY_ISA_VERSION
	.align		4
        /*0050*/ 	.byte	0x03, 0x5f
        /*0052*/ 	.short	0x0101


	//----- nvinfo : EIATTR_VRC_CTA_INIT_COUNT
	.align		4
        /*0054*/ 	.byte	0x02, 0x4a
	.zero		1
	.zero		1


	//----- nvinfo : EIATTR_EXIT_INSTR_OFFSETS
	.align		4
        /*0058*/ 	.byte	0x04, 0x1c
        /*005a*/ 	.short	(.L_17 - .L_16)


	//   ....[0]....
.L_16:
        /*005c*/ 	.word	0x00000010


	//----- nvinfo : EIATTR_CBANK_PARAM_SIZE
	.align		4
.L_17:
        /*0060*/ 	.byte	0x03, 0x19
        /*0062*/ 	.short	0x0014


	//----- nvinfo : EIATTR_PARAM_CBANK
	.align		4
        /*0064*/ 	.byte	0x04, 0x0a
        /*0066*/ 	.short	(.L_19 - .L_18)
	.align		4
.L_18:
        /*0068*/ 	.word	index@(.nv.constant0._Z10escapeTimePPifff)
        /*006c*/ 	.short	0x0380
        /*006e*/ 	.short	0x0014


	//----- nvinfo : EIATTR_SW_WAR
	.align		4
.L_19:
        /*0070*/ 	.byte	0x04, 0x36
        /*0072*/ 	.short	(.L_21 - .L_20)
.L_20:
        /*0074*/ 	.word	0x00000008
.L_21:


//--------------------- .nv.callgraph             --------------------------
	.section	.nv.callgraph,"",@"SHT_CUDA_CALLGRAPH"
	.align	4
	.sectionentsize	8
	.align		4
        /*0000*/ 	.word	0x00000000
	.align		4
        /*0004*/ 	.word	0xffffffff
	.align		4
        /*0008*/ 	.word	0x00000000
	.align		4
        /*000c*/ 	.word	0xfffffffe
	.align		4
        /*0010*/ 	.word	0x00000000
	.align		4
        /*0014*/ 	.word	0xfffffffd
	.align		4
        /*0018*/ 	.word	0x00000000
	.align		4
        /*001c*/ 	.word	0xfffffffc


//--------------------- .text._Z10escapeTimePPifff --------------------------
	.section	.text._Z10escapeTimePPifff,"ax",@progbits
	.align	128
        .global         _Z10escapeTimePPifff
        .type           _Z10escapeTimePPifff,@function
        .size           _Z10escapeTimePPifff,(.L_x_1 - _Z10escapeTimePPifff)
        .other          _Z10escapeTimePPifff,@"STO_CUDA_ENTRY STV_DEFAULT"
_Z10escapeTimePPifff:
.text._Z10escapeTimePPifff:
[----:B------:R-:W-:Y:S01]  /*0000*/  LDC R1, c[0x0][0x37c] ;  /* 0x0000df00ff017b82 */ /* 0x000fe20000000800 */
[----:B------:R-:W-:Y:S05]  /*0010*/  EXIT ;  /* 0x000000000000794d */ /* 0x000fea0003800000 */
.L_x_0:
[----:B------:R-:W-:-:S00]  /*0020*/  BRA `(.L_x_0) ;  /* 0xfffffffc00fc7947 */ /* 0x000fc0000383ffff */
[----:B------:R-:W-:-:S00]  /*0030*/  NOP ;  /* 0x0000000000007918 */ /* 0x000fc00000000000 */
        /* <DEDUP_REMOVED lines=12> */
.L_x_1:


//--------------------- .nv.shared.reserved.0     --------------------------
	.section	.nv.shared.reserved.0,"aw",@nobits
	.weak		__nv_reservedSMEM_offset_0_alias
	.size		__nv_reservedSMEM_offset_0_alias, 0, 64
	.other		__nv_reservedSMEM_offset_0_alias,@"STO_CUDA_RESERVED_SHARED STV_DEFAULT"
__nv_reservedSMEM_offset_0_alias:
	.zero		0
	.zero		64


//--------------------- .nv.constant0._Z10escapeTimePPifff --------------------------
	.section	.nv.constant0._Z10escapeTimePPifff,"a",@progbits
	.sectionflags	@""
	.align	4
.nv.constant0._Z10escapeTimePPifff:
	.zero		916


//--------------------- SYMBOLS --------------------------

	.type		.nv.reservedSmem.offset0,@object
	.size		.nv.reservedSmem.offset0,0x4
